//
// Generated by NVIDIA NVVM Compiler
//
// Compiler Build ID: CL-36424714
// Cuda compilation tools, release 13.0, V13.0.88
// Based on NVVM 20.0.0
//

.version 9.0
.target sm_100
.address_size 64

	// .globl	_Z22col_group_lasso_kernelIfEviiPKT_PS0_

.visible .entry _Z22col_group_lasso_kernelIfEviiPKT_PS0_(
	.param .u32 _Z22col_group_lasso_kernelIfEviiPKT_PS0__param_0,
	.param .u32 _Z22col_group_lasso_kernelIfEviiPKT_PS0__param_1,
	.param .u64 .ptr .align 1 _Z22col_group_lasso_kernelIfEviiPKT_PS0__param_2,
	.param .u64 .ptr .align 1 _Z22col_group_lasso_kernelIfEviiPKT_PS0__param_3
)
{
	.reg .pred 	%p<14>;
	.reg .b32 	%r<44>;
	.reg .b32 	%f<15>;
	.reg .b64 	%rd<18>;

	ld.param.u32 	%r22, [_Z22col_group_lasso_kernelIfEviiPKT_PS0__param_0];
	ld.param.u32 	%r23, [_Z22col_group_lasso_kernelIfEviiPKT_PS0__param_1];
	ld.param.u64 	%rd4, [_Z22col_group_lasso_kernelIfEviiPKT_PS0__param_2];
	ld.param.u64 	%rd5, [_Z22col_group_lasso_kernelIfEviiPKT_PS0__param_3];
	cvta.to.global.u64 	%rd1, %rd5;
	setp.lt.s32 	%p1, %r22, 1;
	@%p1 bra 	$L__BB0_5;
	mov.u32 	%r1, %tid.y;
	mov.u32 	%r2, %ctaid.x;
	mov.u32 	%r3, %ntid.y;
	cvta.to.global.u64 	%rd2, %rd4;
	mov.b32 	%r40, 0;
$L__BB0_2:
	add.s32 	%r25, %r40, %r1;
	mul.lo.s32 	%r5, %r25, %r23;
	setp.ge.u32 	%p2, %r25, %r22;
	@%p2 bra 	$L__BB0_4;
	add.s32 	%r26, %r5, %r2;
	mul.wide.s32 	%rd6, %r26, 4;
	add.s64 	%rd7, %rd2, %rd6;
	ld.global.f32 	%f4, [%rd7];
	mul.f32 	%f5, %f4, %f4;
	add.s64 	%rd8, %rd1, %rd6;
	st.global.f32 	[%rd8], %f5;
$L__BB0_4:
	add.s32 	%r40, %r40, %r3;
	setp.lt.s32 	%p3, %r40, %r22;
	@%p3 bra 	$L__BB0_2;
$L__BB0_5:
	setp.lt.s32 	%p4, %r22, 1;
	bar.sync 	0;
	mov.f32 	%f14, 0f00000000;
	@%p4 bra 	$L__BB0_13;
	mov.u32 	%r7, %ntid.y;
	mov.u32 	%r8, %tid.y;
	mov.b32 	%r41, 0;
	mov.f32 	%f14, 0f00000000;
	mov.u32 	%r9, %ctaid.x;
$L__BB0_7:
	add.s32 	%r11, %r41, %r7;
	setp.lt.u32 	%p5, %r11, %r22;
	sub.s32 	%r28, %r22, %r41;
	selp.b32 	%r42, %r7, %r28, %p5;
	setp.lt.s32 	%p6, %r42, 2;
	@%p6 bra 	$L__BB0_12;
	add.s32 	%r13, %r41, %r8;
	mad.lo.s32 	%r29, %r13, %r23, %r9;
	mul.wide.s32 	%rd9, %r29, 4;
	add.s64 	%rd3, %rd1, %rd9;
$L__BB0_9:
	shr.u32 	%r30, %r42, 1;
	setp.ge.u32 	%p7, %r8, %r30;
	@%p7 bra 	$L__BB0_11;
	add.s32 	%r31, %r42, 1;
	shr.u32 	%r32, %r31, 1;
	add.s32 	%r33, %r32, %r13;
	mad.lo.s32 	%r34, %r33, %r23, %r9;
	mul.wide.s32 	%rd10, %r34, 4;
	add.s64 	%rd11, %rd1, %rd10;
	ld.global.f32 	%f8, [%rd11];
	ld.global.f32 	%f9, [%rd3];
	add.f32 	%f10, %f8, %f9;
	st.global.f32 	[%rd3], %f10;
$L__BB0_11:
	bar.sync 	0;
	add.s32 	%r35, %r42, 1;
	shr.u32 	%r15, %r35, 1;
	setp.gt.u32 	%p8, %r42, 2;
	mov.u32 	%r42, %r15;
	@%p8 bra 	$L__BB0_9;
$L__BB0_12:
	mad.lo.s32 	%r36, %r41, %r23, %r9;
	mul.wide.u32 	%rd12, %r36, 4;
	add.s64 	%rd13, %rd1, %rd12;
	ld.global.f32 	%f11, [%rd13];
	add.f32 	%f14, %f14, %f11;
	setp.lt.s32 	%p9, %r11, %r22;
	mov.u32 	%r41, %r11;
	@%p9 bra 	$L__BB0_7;
$L__BB0_13:
	setp.lt.s32 	%p10, %r22, 1;
	bar.sync 	0;
	@%p10 bra 	$L__BB0_20;
	mov.u32 	%r16, %tid.y;
	mov.u32 	%r17, %ctaid.x;
	mov.b32 	%r43, 0;
	mov.u32 	%r18, %ntid.y;
	sqrt.rn.f32 	%f12, %f14;
$L__BB0_15:
	add.s32 	%r38, %r43, %r16;
	mad.lo.s32 	%r20, %r38, %r23, %r17;
	setp.ge.u32 	%p11, %r38, %r22;
	@%p11 bra 	$L__BB0_19;
	setp.eq.f32 	%p12, %f14, 0f00000000;
	@%p12 bra 	$L__BB0_18;
	mul.wide.s32 	%rd16, %r20, 4;
	add.s64 	%rd17, %rd1, %rd16;
	st.global.f32 	[%rd17], %f12;
	bra.uni 	$L__BB0_19;
$L__BB0_18:
	mul.wide.s32 	%rd14, %r20, 4;
	add.s64 	%rd15, %rd1, %rd14;
	mov.b32 	%r39, 0;
	st.global.u32 	[%rd15], %r39;
$L__BB0_19:
	add.s32 	%r43, %r43, %r18;
	setp.lt.s32 	%p13, %r43, %r22;
	@%p13 bra 	$L__BB0_15;
$L__BB0_20:
	ret;

}
	// .globl	_Z22row_group_lasso_kernelIfEviiPKT_PS0_
.visible .entry _Z22row_group_lasso_kernelIfEviiPKT_PS0_(
	.param .u32 _Z22row_group_lasso_kernelIfEviiPKT_PS0__param_0,
	.param .u32 _Z22row_group_lasso_kernelIfEviiPKT_PS0__param_1,
	.param .u64 .ptr .align 1 _Z22row_group_lasso_kernelIfEviiPKT_PS0__param_2,
	.param .u64 .ptr .align 1 _Z22row_group_lasso_kernelIfEviiPKT_PS0__param_3
)
{
	.reg .pred 	%p<14>;
	.reg .b32 	%r<44>;
	.reg .b32 	%f<15>;
	.reg .b64 	%rd<18>;

	ld.param.u32 	%r21, [_Z22row_group_lasso_kernelIfEviiPKT_PS0__param_1];
	ld.param.u64 	%rd4, [_Z22row_group_lasso_kernelIfEviiPKT_PS0__param_2];
	ld.param.u64 	%rd5, [_Z22row_group_lasso_kernelIfEviiPKT_PS0__param_3];
	cvta.to.global.u64 	%rd1, %rd5;
	setp.lt.s32 	%p1, %r21, 1;
	@%p1 bra 	$L__BB1_5;
	mov.u32 	%r23, %ctaid.y;
	mov.u32 	%r1, %tid.x;
	mad.lo.s32 	%r2, %r21, %r23, %r1;
	mov.u32 	%r3, %ntid.x;
	cvta.to.global.u64 	%rd2, %rd4;
	mov.b32 	%r40, 0;
$L__BB1_2:
	add.s32 	%r24, %r40, %r1;
	setp.ge.u32 	%p2, %r24, %r21;
	@%p2 bra 	$L__BB1_4;
	add.s32 	%r25, %r2, %r40;
	mul.wide.s32 	%rd6, %r25, 4;
	add.s64 	%rd7, %rd2, %rd6;
	ld.global.f32 	%f4, [%rd7];
	mul.f32 	%f5, %f4, %f4;
	add.s64 	%rd8, %rd1, %rd6;
	st.global.f32 	[%rd8], %f5;
$L__BB1_4:
	add.s32 	%r40, %r40, %r3;
	setp.lt.s32 	%p3, %r40, %r21;
	@%p3 bra 	$L__BB1_2;
$L__BB1_5:
	setp.lt.s32 	%p4, %r21, 1;
	bar.sync 	0;
	mov.f32 	%f14, 0f00000000;
	@%p4 bra 	$L__BB1_13;
	mov.u32 	%r6, %ntid.x;
	mov.u32 	%r7, %tid.x;
	mov.u32 	%r27, %ctaid.y;
	mul.lo.s32 	%r8, %r21, %r27;
	add.s32 	%r9, %r8, %r7;
	mov.b32 	%r41, 0;
	mov.f32 	%f14, 0f00000000;
$L__BB1_7:
	add.s32 	%r11, %r41, %r6;
	setp.lt.u32 	%p5, %r11, %r21;
	sub.s32 	%r28, %r21, %r41;
	selp.b32 	%r42, %r6, %r28, %p5;
	setp.lt.s32 	%p6, %r42, 2;
	@%p6 bra 	$L__BB1_12;
	add.s32 	%r29, %r9, %r41;
	mul.wide.s32 	%rd9, %r29, 4;
	add.s64 	%rd3, %rd1, %rd9;
$L__BB1_9:
	shr.u32 	%r30, %r42, 1;
	setp.ge.u32 	%p7, %r7, %r30;
	@%p7 bra 	$L__BB1_11;
	shl.b32 	%r31, %r42, 1;
	add.s32 	%r32, %r31, 2;
	and.b32  	%r33, %r32, -4;
	cvt.u64.u32 	%rd10, %r33;
	add.s64 	%rd11, %rd3, %rd10;
	ld.global.f32 	%f8, [%rd11];
	ld.global.f32 	%f9, [%rd3];
	add.f32 	%f10, %f8, %f9;
	st.global.f32 	[%rd3], %f10;
$L__BB1_11:
	bar.sync 	0;
	add.s32 	%r34, %r42, 1;
	shr.u32 	%r14, %r34, 1;
	setp.gt.u32 	%p8, %r42, 2;
	mov.u32 	%r42, %r14;
	@%p8 bra 	$L__BB1_9;
$L__BB1_12:
	add.s32 	%r35, %r41, %r8;
	mul.wide.u32 	%rd12, %r35, 4;
	add.s64 	%rd13, %rd1, %rd12;
	ld.global.f32 	%f11, [%rd13];
	add.f32 	%f14, %f14, %f11;
	setp.lt.s32 	%p9, %r11, %r21;
	mov.u32 	%r41, %r11;
	@%p9 bra 	$L__BB1_7;
$L__BB1_13:
	setp.lt.s32 	%p10, %r21, 1;
	bar.sync 	0;
	@%p10 bra 	$L__BB1_20;
	mov.u32 	%r37, %ctaid.y;
	mov.u32 	%r15, %tid.x;
	mad.lo.s32 	%r16, %r21, %r37, %r15;
	mov.b32 	%r43, 0;
	mov.u32 	%r17, %ntid.x;
	sqrt.rn.f32 	%f12, %f14;
$L__BB1_15:
	add.s32 	%r19, %r16, %r43;
	add.s32 	%r38, %r43, %r15;
	setp.ge.u32 	%p11, %r38, %r21;
	@%p11 bra 	$L__BB1_19;
	setp.eq.f32 	%p12, %f14, 0f00000000;
	@%p12 bra 	$L__BB1_18;
	mul.wide.s32 	%rd16, %r19, 4;
	add.s64 	%rd17, %rd1, %rd16;
	st.global.f32 	[%rd17], %f12;
	bra.uni 	$L__BB1_19;
$L__BB1_18:
	mul.wide.s32 	%rd14, %r19, 4;
	add.s64 	%rd15, %rd1, %rd14;
	mov.b32 	%r39, 0;
	st.global.u32 	[%rd15], %r39;
$L__BB1_19:
	add.s32 	%r43, %r43, %r17;
	setp.lt.s32 	%p13, %r43, %r21;
	@%p13 bra 	$L__BB1_15;
$L__BB1_20:
	ret;

}
	// .globl	_Z5saxpyifPfS_
.visible .entry _Z5saxpyifPfS_(
	.param .u32 _Z5saxpyifPfS__param_0,
	.param .f32 _Z5saxpyifPfS__param_1,
	.param .u64 .ptr .align 1 _Z5saxpyifPfS__param_2,
	.param .u64 .ptr .align 1 _Z5saxpyifPfS__param_3
)
{
	.reg .pred 	%p<2>;
	.reg .b32 	%r<6>;
	.reg .b32 	%f<5>;
	.reg .b64 	%rd<8>;

	ld.param.u32 	%r2, [_Z5saxpyifPfS__param_0];
	ld.param.f32 	%f1, [_Z5saxpyifPfS__param_1];
	ld.param.u64 	%rd1, [_Z5saxpyifPfS__param_2];
	ld.param.u64 	%rd2, [_Z5saxpyifPfS__param_3];
	mov.u32 	%r3, %ctaid.x;
	mov.u32 	%r4, %ntid.x;
	mov.u32 	%r5, %tid.x;
	mad.lo.s32 	%r1, %r3, %r4, %r5;
	setp.ge.s32 	%p1, %r1, %r2;
	@%p1 bra 	$L__BB2_2;
	cvta.to.global.u64 	%rd3, %rd1;
	cvta.to.global.u64 	%rd4, %rd2;
	mul.wide.s32 	%rd5, %r1, 4;
	add.s64 	%rd6, %rd3, %rd5;
	ld.global.f32 	%f2, [%rd6];
	add.s64 	%rd7, %rd4, %rd5;
	ld.global.f32 	%f3, [%rd7];
	fma.rn.f32 	%f4, %f1, %f2, %f3;
	st.global.f32 	[%rd7], %f4;
$L__BB2_2:
	ret;

}


// ===== COMPILED SASS (sm_100) =====

	.target	sm_100

	.elftype	@"ET_EXEC"


//--------------------- .note.nv.tkinfo           --------------------------
	.section	.note.nv.tkinfo,"",@"SHT_NOTE"
	.sectionflags	@"SHF_NOTE_NV_TKINFO"
	.tkinfo
        /*0018*/ 	.word	0x00000002
        /*0030*/ 	.string	""
        /*0030*/ 	.string	"ptxas"
        /*0030*/ 	.string	"Cuda compilation tools, release 13.0, V13.0.88"
        /*0030*/ 	.string	"Build cuda_13.0.r13.0/compiler.36424714_0"
        /*0030*/ 	.string	"-arch sm_100 -m 64 "



//--------------------- .note.nv.cuinfo           --------------------------
	.section	.note.nv.cuinfo,"",@"SHT_NOTE"
	.sectionflags	@"SHF_NOTE_NV_CUINFO"
        /*0018*/ 	.short	0x0002
        /*001a*/ 	.short	0x0064
        /*001c*/ 	.short	0x0082
	.zero		2


//--------------------- .nv.info                  --------------------------
	.section	.nv.info,"",@"SHT_CUDA_INFO"
	.align	4


	//----- nvinfo : EIATTR_REGCOUNT
	.align		4
        /*0000*/ 	.byte	0x04, 0x2f
        /*0002*/ 	.short	(.L_1 - .L_0)
	.align		4
.L_0:
        /*0004*/ 	.word	index@(_Z22col_group_lasso_kernelIfEviiPKT_PS0_)
        /*0008*/ 	.word	0x00000010


	//----- nvinfo : EIATTR_FRAME_SIZE
	.align		4
.L_1:
        /*000c*/ 	.byte	0x04, 0x11
        /*000e*/ 	.short	(.L_3 - .L_2)
	.align		4
.L_2:
        /*0010*/ 	.word	index@($__internal_1_$__cuda_sm20_sqrt_rn_f32_slowpath)
        /*0014*/ 	.word	0x00000000


	//----- nvinfo : EIATTR_FRAME_SIZE
	.align		4
.L_3:
        /*0018*/ 	.byte	0x04, 0x11
        /*001a*/ 	.short	(.L_5 - .L_4)
	.align		4
.L_4:
        /*001c*/ 	.word	index@(_Z22col_group_lasso_kernelIfEviiPKT_PS0_)
        /*0020*/ 	.word	0x00000000


	//----- nvinfo : EIATTR_REGCOUNT
	.align		4
.L_5:
        /*0024*/ 	.byte	0x04, 0x2f
        /*0026*/ 	.short	(.L_7 - .L_6)
	.align		4
.L_6:
        /*0028*/ 	.word	index@(_Z22row_group_lasso_kernelIfEviiPKT_PS0_)
        /*002c*/ 	.word	0x00000011


	//----- nvinfo : EIATTR_FRAME_SIZE
	.align		4
.L_7:
        /*0030*/ 	.byte	0x04, 0x11
        /*0032*/ 	.short	(.L_9 - .L_8)
	.align		4
.L_8:
        /*0034*/ 	.word	index@($__internal_0_$__cuda_sm20_sqrt_rn_f32_slowpath)
        /*0038*/ 	.word	0x00000000


	//----- nvinfo : EIATTR_FRAME_SIZE
	.align		4
.L_9:
        /*003c*/ 	.byte	0x04, 0x11
        /*003e*/ 	.short	(.L_11 - .L_10)
	.align		4
.L_10:
        /*0040*/ 	.word	index@(_Z22row_group_lasso_kernelIfEviiPKT_PS0_)
        /*0044*/ 	.word	0x00000000


	//----- nvinfo : EIATTR_REGCOUNT
	.align		4
.L_11:
        /*0048*/ 	.byte	0x04, 0x2f
        /*004a*/ 	.short	(.L_13 - .L_12)
	.align		4
.L_12:
        /*004c*/ 	.word	index@(_Z5saxpyifPfS_)
        /*0050*/ 	.word	0x0000000a


	//----- nvinfo : EIATTR_FRAME_SIZE
	.align		4
.L_13:
        /*0054*/ 	.byte	0x04, 0x11
        /*0056*/ 	.short	(.L_15 - .L_14)
	.align		4
.L_14:
        /*0058*/ 	.word	index@(_Z5saxpyifPfS_)
        /*005c*/ 	.word	0x00000000


	//----- nvinfo : EIATTR_MIN_STACK_SIZE
	.align		4
.L_15:
        /*0060*/ 	.byte	0x04, 0x12
        /*0062*/ 	.short	(.L_17 - .L_16)
	.align		4
.L_16:
        /*0064*/ 	.word	index@(_Z5saxpyifPfS_)
        /*0068*/ 	.word	0x00000000


	//----- nvinfo : EIATTR_MIN_STACK_SIZE
	.align		4
.L_17:
        /*006c*/ 	.byte	0x04, 0x12
        /*006e*/ 	.short	(.L_19 - .L_18)
	.align		4
.L_18:
        /*0070*/ 	.word	index@(_Z22row_group_lasso_kernelIfEviiPKT_PS0_)
        /*0074*/ 	.word	0x00000000


	//----- nvinfo : EIATTR_MIN_STACK_SIZE
	.align		4
.L_19:
        /*0078*/ 	.byte	0x04, 0x12
        /*007a*/ 	.short	(.L_21 - .L_20)
	.align		4
.L_20:
        /*007c*/ 	.word	index@(_Z22col_group_lasso_kernelIfEviiPKT_PS0_)
        /*0080*/ 	.word	0x00000000
.L_21:


//--------------------- .nv.compat                --------------------------
	.section	.nv.compat,"",@"SHT_CUDA_COMPAT_INFO"
	.align	4
        /*0000*/ 	.byte	0x02, 0x09, 0x00, 0x00, 0x02, 0x02, 0x01, 0x00, 0x02, 0x05, 0x05, 0x00, 0x03, 0x07, 0x01, 0x01
        /*0010*/ 	.byte	0x02, 0x03, 0x00, 0x00, 0x02, 0x06, 0x01, 0x00, 0x04, 0x0b, 0x08, 0x00, 0x01, 0x00, 0x00, 0x00
        /*0020*/ 	.byte	0x00, 0x00, 0x00, 0x00


//--------------------- .nv.info._Z5saxpyifPfS_   --------------------------
	.section	.nv.info._Z5saxpyifPfS_,"",@"SHT_CUDA_INFO"
	.sectionflags	@""
	.align	4


	//----- nvinfo : EIATTR_CUDA_API_VERSION
	.align		4
        /*0000*/ 	.byte	0x04, 0x37
        /*0002*/ 	.short	(.L_23 - .L_22)
.L_22:
        /*0004*/ 	.word	0x00000082


	//----- nvinfo : EIATTR_KPARAM_INFO
	.align		4
.L_23:
        /*0008*/ 	.byte	0x04, 0x17
        /*000a*/ 	.short	(.L_25 - .L_24)
.L_24:
        /*000c*/ 	.word	0x00000000
        /*0010*/ 	.short	0x0003
        /*0012*/ 	.short	0x0010
        /*0014*/ 	.byte	0x00, 0xf5, 0x21, 0x00


	//----- nvinfo : EIATTR_KPARAM_INFO
	.align		4
.L_25:
        /*0018*/ 	.byte	0x04, 0x17
        /*001a*/ 	.short	(.L_27 - .L_26)
.L_26:
        /*001c*/ 	.word	0x00000000
        /*0020*/ 	.short	0x0002
        /*0022*/ 	.short	0x0008
        /*0024*/ 	.byte	0x00, 0xf5, 0x21, 0x00


	//----- nvinfo : EIATTR_KPARAM_INFO
	.align		4
.L_27:
        /*0028*/ 	.byte	0x04, 0x17
        /*002a*/ 	.short	(.L_29 - .L_28)
.L_28:
        /*002c*/ 	.word	0x00000000
        /*0030*/ 	.short	0x0001
        /*0032*/ 	.short	0x0004
        /*0034*/ 	.byte	0x00, 0xf0, 0x11, 0x00


	//----- nvinfo : EIATTR_KPARAM_INFO
	.align		4
.L_29:
        /*0038*/ 	.byte	0x04, 0x17
        /*003a*/ 	.short	(.L_31 - .L_30)
.L_30:
        /*003c*/ 	.word	0x00000000
        /*0040*/ 	.short	0x0000
        /*0042*/ 	.short	0x0000
        /*0044*/ 	.byte	0x00, 0xf0, 0x11, 0x00


	//----- nvinfo : EIATTR_SPARSE_MMA_MASK
	.align		4
.L_31:
        /*0048*/ 	.byte	0x03, 0x50
        /*004a*/ 	.short	0x0000


	//----- nvinfo : EIATTR_MAXREG_COUNT
	.align		4
        /*004c*/ 	.byte	0x03, 0x1b
        /*004e*/ 	.short	0x00ff


	//----- nvinfo : EIATTR_MERCURY_ISA_VERSION
	.align		4
        /*0050*/ 	.byte	0x03, 0x5f
        /*0052*/ 	.short	0x0101


	//----- nvinfo : EIATTR_VRC_CTA_INIT_COUNT
	.align		4
        /*0054*/ 	.byte	0x02, 0x4a
	.zero		1
	.zero		1


	//----- nvinfo : EIATTR_EXIT_INSTR_OFFSETS
	.align		4
        /*0058*/ 	.byte	0x04, 0x1c
        /*005a*/ 	.short	(.L_33 - .L_32)


	//   ....[0]....
.L_32:
        /*005c*/ 	.word	0x00000070


	//   ....[1]....
        /*0060*/ 	.word	0x00000120


	//----- nvinfo : EIATTR_CBANK_PARAM_SIZE
	.align		4
.L_33:
        /*0064*/ 	.byte	0x03, 0x19
        /*0066*/ 	.short	0x0018


	//----- nvinfo : EIATTR_PARAM_CBANK
	.align		4
        /*0068*/ 	.byte	0x04, 0x0a
        /*006a*/ 	.short	(.L_35 - .L_34)
	.align		4
.L_34:
        /*006c*/ 	.word	index@(.nv.constant0._Z5saxpyifPfS_)
        /*0070*/ 	.short	0x0380
        /*0072*/ 	.short	0x0018


	//----- nvinfo : EIATTR_SW_WAR
	.align		4
.L_35:
        /*0074*/ 	.byte	0x04, 0x36
        /*0076*/ 	.short	(.L_37 - .L_36)
.L_36:
        /*0078*/ 	.word	0x00000008
.L_37:


//--------------------- .nv.info._Z22row_group_lasso_kernelIfEviiPKT_PS0_ --------------------------
	.section	.nv.info._Z22row_group_lasso_kernelIfEviiPKT_PS0_,"",@"SHT_CUDA_INFO"
	.sectionflags	@""
	.align	4


	//----- nvinfo : EIATTR_CUDA_API_VERSION
	.align		4
        /*0000*/ 	.byte	0x04, 0x37
        /*0002*/ 	.short	(.L_39 - .L_38)
.L_38:
        /*0004*/ 	.word	0x00000082


	//----- nvinfo : EIATTR_KPARAM_INFO
	.align		4
.L_39:
        /*0008*/ 	.byte	0x04, 0x17
        /*000a*/ 	.short	(.L_41 - .L_40)
.L_40:
        /*000c*/ 	.word	0x00000000
        /*0010*/ 	.short	0x0003
        /*0012*/ 	.short	0x0010
        /*0014*/ 	.byte	0x00, 0xf5, 0x21, 0x00


	//----- nvinfo : EIATTR_KPARAM_INFO
	.align		4
.L_41:
        /*0018*/ 	.byte	0x04, 0x17
        /*001a*/ 	.short	(.L_43 - .L_42)
.L_42:
        /*001c*/ 	.word	0x00000000
        /*0020*/ 	.short	0x0002
        /*0022*/ 	.short	0x0008
        /*0024*/ 	.byte	0x00, 0xf5, 0x21, 0x00


	//----- nvinfo : EIATTR_KPARAM_INFO
	.align		4
.L_43:
        /*0028*/ 	.byte	0x04, 0x17
        /*002a*/ 	.short	(.L_45 - .L_44)
.L_44:
        /*002c*/ 	.word	0x00000000
        /*0030*/ 	.short	0x0001
        /*0032*/ 	.short	0x0004
        /*0034*/ 	.byte	0x00, 0xf0, 0x11, 0x00


	//----- nvinfo : EIATTR_KPARAM_INFO
	.align		4
.L_45:
        /*0038*/ 	.byte	0x04, 0x17
        /*003a*/ 	.short	(.L_47 - .L_46)
.L_46:
        /*003c*/ 	.word	0x00000000
        /*0040*/ 	.short	0x0000
        /*0042*/ 	.short	0x0000
        /*0044*/ 	.byte	0x00, 0xf0, 0x11, 0x00


	//----- nvinfo : EIATTR_SPARSE_MMA_MASK
	.align		4
.L_47:
        /*0048*/ 	.byte	0x03, 0x50
        /*004a*/ 	.short	0x0000


	//----- nvinfo : EIATTR_MAXREG_COUNT
	.align		4
        /*004c*/ 	.byte	0x03, 0x1b
        /*004e*/ 	.short	0x00ff


	//----- nvinfo : EIATTR_NUM_BARRIERS
	.align		4
        /*0050*/ 	.byte	0x02, 0x4c
        /*0052*/ 	.byte	0x01
	.zero		1


	//----- nvinfo : EIATTR_MERCURY_ISA_VERSION
	.align		4
        /*0054*/ 	.byte	0x03, 0x5f
        /*0056*/ 	.short	0x0101


	//----- nvinfo : EIATTR_VRC_CTA_INIT_COUNT
	.align		4
        /*0058*/ 	.byte	0x02, 0x4a
	.zero		1
	.zero		1


	//----- nvinfo : EIATTR_EXIT_INSTR_OFFSETS
	.align		4
        /*005c*/ 	.byte	0x04, 0x1c
        /*005e*/ 	.short	(.L_49 - .L_48)


	//   ....[0]....
.L_48:
        /*0060*/ 	.word	0x000004f0


	//   ....[1]....
        /*0064*/ 	.word	0x000006f0


	//----- nvinfo : EIATTR_CRS_STACK_SIZE
	.align		4
.L_49:
        /*0068*/ 	.byte	0x04, 0x1e
        /*006a*/ 	.short	(.L_51 - .L_50)
.L_50:
        /*006c*/ 	.word	0x00000000


	//----- nvinfo : EIATTR_CBANK_PARAM_SIZE
	.align		4
.L_51:
        /*0070*/ 	.byte	0x03, 0x19
        /*0072*/ 	.short	0x0018


	//----- nvinfo : EIATTR_PARAM_CBANK
	.align		4
        /*0074*/ 	.byte	0x04, 0x0a
        /*0076*/ 	.short	(.L_53 - .L_52)
	.align		4
.L_52:
        /*0078*/ 	.word	index@(.nv.constant0._Z22row_group_lasso_kernelIfEviiPKT_PS0_)
        /*007c*/ 	.short	0x0380
        /*007e*/ 	.short	0x0018


	//----- nvinfo : EIATTR_SW_WAR
	.align		4
.L_53:
        /*0080*/ 	.byte	0x04, 0x36
        /*0082*/ 	.short	(.L_55 - .L_54)
.L_54:
        /*0084*/ 	.word	0x00000008
.L_55:


//--------------------- .nv.info._Z22col_group_lasso_kernelIfEviiPKT_PS0_ --------------------------
	.section	.nv.info._Z22col_group_lasso_kernelIfEviiPKT_PS0_,"",@"SHT_CUDA_INFO"
	.sectionflags	@""
	.align	4


	//----- nvinfo : EIATTR_CUDA_API_VERSION
	.align		4
        /*0000*/ 	.byte	0x04, 0x37
        /*0002*/ 	.short	(.L_57 - .L_56)
.L_56:
        /*0004*/ 	.word	0x00000082


	//----- nvinfo : EIATTR_KPARAM_INFO
	.align		4
.L_57:
        /*0008*/ 	.byte	0x04, 0x17
        /*000a*/ 	.short	(.L_59 - .L_58)
.L_58:
        /*000c*/ 	.word	0x00000000
        /*0010*/ 	.short	0x0003
        /*0012*/ 	.short	0x0010
        /*0014*/ 	.byte	0x00, 0xf5, 0x21, 0x00


	//----- nvinfo : EIATTR_KPARAM_INFO
	.align		4
.L_59:
        /*0018*/ 	.byte	0x04, 0x17
        /*001a*/ 	.short	(.L_61 - .L_60)
.L_60:
        /*001c*/ 	.word	0x00000000
        /*0020*/ 	.short	0x0002
        /*0022*/ 	.short	0x0008
        /*0024*/ 	.byte	0x00, 0xf5, 0x21, 0x00


	//----- nvinfo : EIATTR_KPARAM_INFO
	.align		4
.L_61:
        /*0028*/ 	.byte	0x04, 0x17
        /*002a*/ 	.short	(.L_63 - .L_62)
.L_62:
        /*002c*/ 	.word	0x00000000
        /*0030*/ 	.short	0x0001
        /*0032*/ 	.short	0x0004
        /*0034*/ 	.byte	0x00, 0xf0, 0x11, 0x00


	//----- nvinfo : EIATTR_KPARAM_INFO
	.align		4
.L_63:
        /*0038*/ 	.byte	0x04, 0x17
        /*003a*/ 	.short	(.L_65 - .L_64)
.L_64:
        /*003c*/ 	.word	0x00000000
        /*0040*/ 	.short	0x0000
        /*0042*/ 	.short	0x0000
        /*0044*/ 	.byte	0x00, 0xf0, 0x11, 0x00


	//----- nvinfo : EIATTR_SPARSE_MMA_MASK
	.align		4
.L_65:
        /*0048*/ 	.byte	0x03, 0x50
        /*004a*/ 	.short	0x0000


	//----- nvinfo : EIATTR_MAXREG_COUNT
	.align		4
        /*004c*/ 	.byte	0x03, 0x1b
        /*004e*/ 	.short	0x00ff


	//----- nvinfo : EIATTR_NUM_BARRIERS
	.align		4
        /*0050*/ 	.byte	0x02, 0x4c
        /*0052*/ 	.byte	0x01
	.zero		1


	//----- nvinfo : EIATTR_MERCURY_ISA_VERSION
	.align		4
        /*0054*/ 	.byte	0x03, 0x5f
        /*0056*/ 	.short	0x0101


	//----- nvinfo : EIATTR_VRC_CTA_INIT_COUNT
	.align		4
        /*0058*/ 	.byte	0x02, 0x4a
	.zero		1
	.zero		1


	//----- nvinfo : EIATTR_EXIT_INSTR_OFFSETS
	.align		4
        /*005c*/ 	.byte	0x04, 0x1c
        /*005e*/ 	.short	(.L_67 - .L_66)


	//   ....[0]....
.L_66:
        /*0060*/ 	.word	0x00000510


	//   ....[1]....
        /*0064*/ 	.word	0x00000700


	//----- nvinfo : EIATTR_CRS_STACK_SIZE
	.align		4
.L_67:
        /*0068*/ 	.byte	0x04, 0x1e
        /*006a*/ 	.short	(.L_69 - .L_68)
.L_68:
        /*006c*/ 	.word	0x00000000


	//----- nvinfo : EIATTR_CBANK_PARAM_SIZE
	.align		4
.L_69:
        /*0070*/ 	.byte	0x03, 0x19
        /*0072*/ 	.short	0x0018


	//----- nvinfo : EIATTR_PARAM_CBANK
	.align		4
        /*0074*/ 	.byte	0x04, 0x0a
        /*0076*/ 	.short	(.L_71 - .L_70)
	.align		4
.L_70:
        /*0078*/ 	.word	index@(.nv.constant0._Z22col_group_lasso_kernelIfEviiPKT_PS0_)
        /*007c*/ 	.short	0x0380
        /*007e*/ 	.short	0x0018


	//----- nvinfo : EIATTR_SW_WAR
	.align		4
.L_71:
        /*0080*/ 	.byte	0x04, 0x36
        /*0082*/ 	.short	(.L_73 - .L_72)
.L_72:
        /*0084*/ 	.word	0x00000008
.L_73:


//--------------------- .nv.callgraph             --------------------------
	.section	.nv.callgraph,"",@"SHT_CUDA_CALLGRAPH"
	.align	4
	.sectionentsize	8
	.align		4
        /*0000*/ 	.word	0x00000000
	.align		4
        /*0004*/ 	.word	0xffffffff
	.align		4
        /*0008*/ 	.word	0x00000000
	.align		4
        /*000c*/ 	.word	0xfffffffe
	.align		4
        /*0010*/ 	.word	0x00000000
	.align		4
        /*0014*/ 	.word	0xfffffffd
	.align		4
        /*0018*/ 	.word	0x00000000
	.align		4
        /*001c*/ 	.word	0xfffffffc


//--------------------- .text._Z5saxpyifPfS_      --------------------------
	.section	.text._Z5saxpyifPfS_,"ax",@progbits
	.align	128
        .global         _Z5saxpyifPfS_
        .type           _Z5saxpyifPfS_,@function
        .size           _Z5saxpyifPfS_,(.L_x_37 - _Z5saxpyifPfS_)
        .other          _Z5saxpyifPfS_,@"STO_CUDA_ENTRY STV_DEFAULT"
_Z5saxpyifPfS_:
.text._Z5saxpyifPfS_:
[----:B------:R-:W-:Y:S01]  /*0000*/  LDC R1, c[0x0][0x37c] ;  /* 0x0000df00ff017b82 */ /* 0x000fe20000000800 */
[----:B------:R-:W0:Y:S07]  /*0010*/  S2R R0, SR_TID.X ;  /* 0x0000000000007919 */ /* 0x000e2e0000002100 */
[----:B------:R-:W0:Y:S01]  /*0020*/  S2UR UR4, SR_CTAID.X ;  /* 0x00000000000479c3 */ /* 0x000e220000002500 */
[----:B------:R-:W1:Y:S07]  /*0030*/  LDCU UR5, c[0x0][0x380] ;  /* 0x00007000ff0577ac */ /* 0x000e6e0008000800 */
[----:B------:R-:W0:Y:S02]  /*0040*/  LDC R7, c[0x0][0x360] ;  /* 0x0000d800ff077b82 */ /* 0x000e240000000800 */
[----:B0-----:R-:W-:-:S05]  /*0050*/  IMAD R7, R7, UR4, R0 ;  /* 0x0000000407077c24 */ /* 0x001fca000f8e0200 */
[----:B-1----:R-:W-:-:S13]  /*0060*/  ISETP.GE.AND P0, PT, R7, UR5, PT ;  /* 0x0000000507007c0c */ /* 0x002fda000bf06270 */
[----:B------:R-:W-:Y:S05]  /*0070*/  @P0 EXIT ;  /* 0x000000000000094d */ /* 0x000fea0003800000 */
[----:B------:R-:W0:Y:S01]  /*0080*/  LDC.64 R2, c[0x0][0x388] ;  /* 0x0000e200ff027b82 */ /* 0x000e220000000a00 */
[----:B------:R-:W1:Y:S01]  /*0090*/  LDCU.64 UR4, c[0x0][0x358] ;  /* 0x00006b00ff0477ac */ /* 0x000e620008000a00 */
[----:B------:R-:W2:Y:S06]  /*00a0*/  LDCU UR6, c[0x0][0x384] ;  /* 0x00007080ff0677ac */ /* 0x000eac0008000800 */
[----:B------:R-:W3:Y:S01]  /*00b0*/  LDC.64 R4, c[0x0][0x390] ;  /* 0x0000e400ff047b82 */ /* 0x000ee20000000a00 */
[----:B0-----:R-:W-:-:S06]  /*00c0*/  IMAD.WIDE R2, R7, 0x4, R2 ;  /* 0x0000000407027825 */ /* 0x001fcc00078e0202 */
[----:B-1----:R-:W2:Y:S01]  /*00d0*/  LDG.E R2, desc[UR4][R2.64] ;  /* 0x0000000402027981 */ /* 0x002ea2000c1e1900 */
[----:B---3--:R-:W-:-:S05]  /*00e0*/  IMAD.WIDE R4, R7, 0x4, R4 ;  /* 0x0000000407047825 */ /* 0x008fca00078e0204 */
[----:B------:R-:W2:Y:S02]  /*00f0*/  LDG.E R7, desc[UR4][R4.64] ;  /* 0x0000000404077981 */ /* 0x000ea4000c1e1900 */
[----:B--2---:R-:W-:-:S05]  /*0100*/  FFMA R7, R2, UR6, R7 ;  /* 0x0000000602077c23 */ /* 0x004fca0008000007 */
[----:B------:R-:W-:Y:S01]  /*0110*/  STG.E desc[UR4][R4.64], R7 ;  /* 0x0000000704007986 */ /* 0x000fe2000c101904 */
[----:B------:R-:W-:Y:S05]  /*0120*/  EXIT ;  /* 0x000000000000794d */ /* 0x000fea0003800000 */
.L_x_0:
[----:B------:R-:W-:-:S00]  /*0130*/  BRA `(.L_x_0) ;  /* 0xfffffffc00fc7947 */ /* 0x000fc0000383ffff */
[----:B------:R-:W-:-:S00]  /*0140*/  NOP ;  /* 0x0000000000007918 */ /* 0x000fc00000000000 */
        /* <DEDUP_REMOVED lines=11> */
.L_x_37:


//--------------------- .text._Z22row_group_lasso_kernelIfEviiPKT_PS0_ --------------------------
	.section	.text._Z22row_group_lasso_kernelIfEviiPKT_PS0_,"ax",@progbits
	.align	128
        .global         _Z22row_group_lasso_kernelIfEviiPKT_PS0_
        .type           _Z22row_group_lasso_kernelIfEviiPKT_PS0_,@function
        .size           _Z22row_group_lasso_kernelIfEviiPKT_PS0_,(.L_x_35 - _Z22row_group_lasso_kernelIfEviiPKT_PS0_)
        .other          _Z22row_group_lasso_kernelIfEviiPKT_PS0_,@"STO_CUDA_ENTRY STV_DEFAULT"
_Z22row_group_lasso_kernelIfEviiPKT_PS0_:
.text._Z22row_group_lasso_kernelIfEviiPKT_PS0_:
[----:B------:R-:W-:Y:S01]  /*0000*/  LDC R1, c[0x0][0x37c] ;  /* 0x0000df00ff017b82 */ /* 0x000fe20000000800 */
[----:B------:R-:W0:Y:S01]  /*0010*/  LDCU UR4, c[0x0][0x384] ;  /* 0x00007080ff0477ac */ /* 0x000e220008000800 */
[----:B------:R-:W1:Y:S01]  /*0020*/  LDCU.64 UR8, c[0x0][0x358] ;  /* 0x00006b00ff0877ac */ /* 0x000e620008000a00 */
[----:B0-----:R-:W-:-:S04]  /*0030*/  MOV R13, UR4 ;  /* 0x00000004000d7c02 */ /* 0x001fc80008000f00 */
[----:B------:R-:W-:-:S13]  /*0040*/  ISETP.GE.AND P0, PT, R13, 0x1, PT ;  /* 0x000000010d00780c */ /* 0x000fda0003f06270 */
[----:B-1----:R-:W-:Y:S05]  /*0050*/  @!P0 BRA `(.L_x_1) ;  /* 0x00000000005c8947 */ /* 0x002fea0003800000 */
[----:B------:R-:W0:Y:S01]  /*0060*/  S2R R10, SR_TID.X ;  /* 0x00000000000a7919 */ /* 0x000e220000002100 */
[----:B------:R-:W0:Y:S01]  /*0070*/  S2UR UR4, SR_CTAID.Y ;  /* 0x00000000000479c3 */ /* 0x000e220000002600 */
[----:B------:R-:W1:Y:S07]  /*0080*/  LDCU UR5, c[0x0][0x360] ;  /* 0x00006c00ff0577ac */ /* 0x000e6e0008000800 */
[----:B------:R-:W2:Y:S08]  /*0090*/  LDC R12, c[0x0][0x384] ;  /* 0x0000e100ff0c7b82 */ /* 0x000eb00000000800 */
[----:B------:R-:W3:Y:S08]  /*00a0*/  LDC.64 R8, c[0x0][0x390] ;  /* 0x0000e400ff087b82 */ /* 0x000ef00000000a00 */
[----:B------:R-:W4:Y:S01]  /*00b0*/  LDC.64 R6, c[0x0][0x388] ;  /* 0x0000e200ff067b82 */ /* 0x000f220000000a00 */
[----:B0-----:R-:W-:Y:S01]  /*00c0*/  IMAD R14, R13, UR4, R10 ;  /* 0x000000040d0e7c24 */ /* 0x001fe2000f8e020a */
[----:B-1----:R-:W-:-:S06]  /*00d0*/  UMOV UR4, URZ ;  /* 0x000000ff00047c82 */ /* 0x002fcc0008000000 */
.L_x_4:
[----:B------:R-:W-:Y:S01]  /*00e0*/  IADD3 R0, PT, PT, R10, UR4, RZ ;  /* 0x000000040a007c10 */ /* 0x000fe2000fffe0ff */
[----:B------:R-:W-:Y:S01]  /*00f0*/  BSSY.RECONVERGENT B0, `(.L_x_2) ;  /* 0x000000a000007945 */ /* 0x000fe20003800200 */
[----:B--2---:R-:W-:-:S04]  /*0100*/  MOV R13, R12 ;  /* 0x0000000c000d7202 */ /* 0x004fc80000000f00 */
[----:B------:R-:W-:-:S13]  /*0110*/  ISETP.GE.U32.AND P0, PT, R0, R13, PT ;  /* 0x0000000d0000720c */ /* 0x000fda0003f06070 */
[----:B0-----:R-:W-:Y:S05]  /*0120*/  @P0 BRA `(.L_x_3) ;  /* 0x0000000000180947 */ /* 0x001fea0003800000 */
[----:B------:R-:W-:-:S04]  /*0130*/  VIADD R5, R14, UR4 ;  /* 0x000000040e057c36 */ /* 0x000fc80008000000 */
[----:B----4-:R-:W-:-:S06]  /*0140*/  IMAD.WIDE R2, R5, 0x4, R6 ;  /* 0x0000000405027825 */ /* 0x010fcc00078e0206 */
[----:B------:R-:W2:Y:S01]  /*0150*/  LDG.E R2, desc[UR8][R2.64] ;  /* 0x0000000802027981 */ /* 0x000ea2000c1e1900 */
[----:B---3--:R-:W-:-:S04]  /*0160*/  IMAD.WIDE R4, R5, 0x4, R8 ;  /* 0x0000000405047825 */ /* 0x008fc800078e0208 */
[----:B--2---:R-:W-:-:S05]  /*0170*/  FMUL R11, R2, R2 ;  /* 0x00000002020b7220 */ /* 0x004fca0000400000 */
[----:B------:R0:W-:Y:S02]  /*0180*/  STG.E desc[UR8][R4.64], R11 ;  /* 0x0000000b04007986 */ /* 0x0001e4000c101908 */
.L_x_3:
[----:B------:R-:W-:Y:S05]  /*0190*/  BSYNC.RECONVERGENT B0 ;  /* 0x0000000000007941 */ /* 0x000fea0003800200 */
.L_x_2:
[----:B------:R-:W-:-:S06]  /*01a0*/  UIADD3 UR4, UPT, UPT, UR5, UR4, URZ ;  /* 0x0000000405047290 */ /* 0x000fcc000fffe0ff */
[----:B------:R-:W-:-:S13]  /*01b0*/  ISETP.LE.AND P0, PT, R13, UR4, PT ;  /* 0x000000040d007c0c */ /* 0x000fda000bf03270 */
[----:B------:R-:W-:Y:S05]  /*01c0*/  @!P0 BRA `(.L_x_4) ;  /* 0xfffffffc00c48947 */ /* 0x000fea000383ffff */
.L_x_1:
[----:B------:R-:W-:Y:S01]  /*01d0*/  BAR.SYNC.DEFER_BLOCKING 0x0 ;  /* 0x0000000000007b1d */ /* 0x000fe20000010000 */
[----:B------:R-:W-:Y:S01]  /*01e0*/  ISETP.GE.AND P0, PT, R13, 0x1, PT ;  /* 0x000000010d00780c */ /* 0x000fe20003f06270 */
[----:B------:R-:W-:-:S12]  /*01f0*/  HFMA2 R0, -RZ, RZ, 0, 0 ;  /* 0x00000000ff007431 */ /* 0x000fd800000001ff */
[----:B------:R-:W-:Y:S05]  /*0200*/  @!P0 BRA `(.L_x_5) ;  /* 0x0000000000b08947 */ /* 0x000fea0003800000 */
[----:B----4-:R-:W1:Y:S01]  /*0210*/  S2R R6, SR_TID.X ;  /* 0x0000000000067919 */ /* 0x010e620000002100 */
[----:B------:R-:W-:Y:S01]  /*0220*/  MOV R0, RZ ;  /* 0x000000ff00007202 */ /* 0x000fe20000000f00 */
[----:B------:R-:W2:Y:S01]  /*0230*/  LDCU UR10, c[0x0][0x360] ;  /* 0x00006c00ff0a77ac */ /* 0x000ea20008000800 */
[----:B---3--:R-:W1:Y:S01]  /*0240*/  S2R R8, SR_CTAID.Y ;  /* 0x0000000000087919 */ /* 0x008e620000002600 */
[----:B------:R-:W-:Y:S01]  /*0250*/  UMOV UR4, URZ ;  /* 0x000000ff00047c82 */ /* 0x000fe20008000000 */
[----:B-12---:R-:W-:-:S07]  /*0260*/  IMAD R9, R8, R13, R6 ;  /* 0x0000000d08097224 */ /* 0x006fce00078e0206 */
.L_x_10:
[----:B------:R-:W1:Y:S01]  /*0270*/  LDCU UR5, c[0x0][0x384] ;  /* 0x00007080ff0577ac */ /* 0x000e620008000800 */
[----:B------:R-:W-:-:S04]  /*0280*/  UIADD3 UR7, UPT, UPT, UR10, UR4, URZ ;  /* 0x000000040a077290 */ /* 0x000fc8000fffe0ff */
[----:B-1----:R-:W-:Y:S02]  /*0290*/  UISETP.GE.U32.AND UP0, UPT, UR7, UR5, UPT ;  /* 0x000000050700728c */ /* 0x002fe4000bf06070 */
[----:B------:R-:W-:-:S04]  /*02a0*/  UIADD3 UR5, UPT, UPT, -UR4, UR5, URZ ;  /* 0x0000000504057290 */ /* 0x000fc8000fffe1ff */
[----:B------:R-:W-:-:S04]  /*02b0*/  USEL UR5, UR10, UR5, !UP0 ;  /* 0x000000050a057287 */ /* 0x000fc8000c000000 */
[----:B------:R-:W-:-:S09]  /*02c0*/  UISETP.GE.AND UP0, UPT, UR5, 0x2, UPT ;  /* 0x000000020500788c */ /* 0x000fd2000bf06270 */
[----:B------:R-:W-:Y:S05]  /*02d0*/  BRA.U !UP0, `(.L_x_6) ;  /* 0x0000000108587547 */ /* 0x000fea000b800000 */
[----:B0-----:R-:W0:Y:S01]  /*02e0*/  LDC.64 R4, c[0x0][0x390] ;  /* 0x0000e400ff047b82 */ /* 0x001e220000000a00 */
[----:B------:R-:W-:-:S04]  /*02f0*/  VIADD R3, R9, UR4 ;  /* 0x0000000409037c36 */ /* 0x000fc80008000000 */
[----:B0-----:R-:W-:-:S07]  /*0300*/  IMAD.WIDE R4, R3, 0x4, R4 ;  /* 0x0000000403047825 */ /* 0x001fce00078e0204 */
.L_x_9:
[----:B------:R-:W-:Y:S01]  /*0310*/  USHF.R.U32.HI UR6, URZ, 0x1, UR5 ;  /* 0x00000001ff067899 */ /* 0x000fe20008011605 */
[----:B------:R-:W-:Y:S05]  /*0320*/  BSSY.RECONVERGENT B0, `(.L_x_7) ;  /* 0x000000b000007945 */ /* 0x000fea0003800200 */
[----:B------:R-:W-:-:S13]  /*0330*/  ISETP.GE.U32.AND P0, PT, R6, UR6, PT ;  /* 0x0000000606007c0c */ /* 0x000fda000bf06070 */
[----:B0-----:R-:W-:Y:S05]  /*0340*/  @P0 BRA `(.L_x_8) ;  /* 0x0000000000200947 */ /* 0x001fea0003800000 */
[----:B------:R-:W-:Y:S01]  /*0350*/  ULEA UR6, UR5, 0x2, 0x1 ;  /* 0x0000000205067891 */ /* 0x000fe2000f8e08ff */
[----:B------:R-:W2:Y:S03]  /*0360*/  LDG.E R7, desc[UR8][R4.64] ;  /* 0x0000000804077981 */ /* 0x000ea6000c1e1900 */
[----:B------:R-:W-:-:S06]  /*0370*/  ULOP3.LUT UR6, UR6, 0xfffffffc, URZ, 0xc0, !UPT ;  /* 0xfffffffc06067892 */ /* 0x000fcc000f8ec0ff */
[----:B------:R-:W-:-:S04]  /*0380*/  IADD3 R2, P0, PT, R4, UR6, RZ ;  /* 0x0000000604027c10 */ /* 0x000fc8000ff1e0ff */
[----:B------:R-:W-:-:S05]  /*0390*/  IADD3.X R3, PT, PT, RZ, R5, RZ, P0, !PT ;  /* 0x00000005ff037210 */ /* 0x000fca00007fe4ff */
[----:B------:R-:W2:Y:S02]  /*03a0*/  LDG.E R2, desc[UR8][R2.64] ;  /* 0x0000000802027981 */ /* 0x000ea4000c1e1900 */
[----:B--2---:R-:W-:-:S05]  /*03b0*/  FADD R7, R2, R7 ;  /* 0x0000000702077221 */ /* 0x004fca0000000000 */
[----:B------:R0:W-:Y:S02]  /*03c0*/  STG.E desc[UR8][R4.64], R7 ;  /* 0x0000000704007986 */ /* 0x0001e4000c101908 */
.L_x_8:
[----:B------:R-:W-:Y:S05]  /*03d0*/  BSYNC.RECONVERGENT B0 ;  /* 0x0000000000007941 */ /* 0x000fea0003800200 */
.L_x_7:
[----:B------:R-:W-:Y:S01]  /*03e0*/  BAR.SYNC.DEFER_BLOCKING 0x0 ;  /* 0x0000000000007b1d */ /* 0x000fe20000010000 */
[----:B------:R-:W-:Y:S02]  /*03f0*/  UISETP.GT.U32.AND UP0, UPT, UR5, 0x2, UPT ;  /* 0x000000020500788c */ /* 0x000fe4000bf04070 */
[----:B------:R-:W-:-:S04]  /*0400*/  UIADD3 UR6, UPT, UPT, UR5, 0x1, URZ ;  /* 0x0000000105067890 */ /* 0x000fc8000fffe0ff */
[----:B------:R-:W-:-:S07]  /*0410*/  USHF.R.U32.HI UR6, URZ, 0x1, UR6 ;  /* 0x00000001ff067899 */ /* 0x000fce0008011606 */
[----:B------:R-:W-:Y:S01]  /*0420*/  UMOV UR5, UR6 ;  /* 0x0000000600057c82 */ /* 0x000fe20008000000 */
[----:B------:R-:W-:Y:S05]  /*0430*/  BRA.U UP0, `(.L_x_9) ;  /* 0xfffffffd00b47547 */ /* 0x000fea000b83ffff */
.L_x_6:
[----:B------:R-:W0:Y:S08]  /*0440*/  LDC R13, c[0x0][0x384] ;  /* 0x0000e100ff0d7b82 */ /* 0x000e300000000800 */
[----:B------:R-:W1:Y:S01]  /*0450*/  LDC.64 R2, c[0x0][0x390] ;  /* 0x0000e400ff027b82 */ /* 0x000e620000000a00 */
[----:B0-----:R-:W-:-:S04]  /*0460*/  IMAD R5, R8, R13, UR4 ;  /* 0x0000000408057e24 */ /* 0x001fc8000f8e020d */
[----:B-1----:R-:W-:-:S06]  /*0470*/  IMAD.WIDE.U32 R2, R5, 0x4, R2 ;  /* 0x0000000405027825 */ /* 0x002fcc00078e0002 */
[----:B------:R-:W2:Y:S01]  /*0480*/  LDG.E R3, desc[UR8][R2.64] ;  /* 0x0000000802037981 */ /* 0x000ea2000c1e1900 */
[----:B------:R-:W-:Y:S01]  /*0490*/  ISETP.LE.AND P0, PT, R13, UR7, PT ;  /* 0x000000070d007c0c */ /* 0x000fe2000bf03270 */
[----:B------:R-:W-:Y:S01]  /*04a0*/  UMOV UR4, UR7 ;  /* 0x0000000700047c82 */ /* 0x000fe20008000000 */
[----:B--2---:R-:W-:-:S11]  /*04b0*/  FADD R0, R3, R0 ;  /* 0x0000000003007221 */ /* 0x004fd60000000000 */
[----:B------:R-:W-:Y:S05]  /*04c0*/  @!P0 BRA `(.L_x_10) ;  /* 0xfffffffc00688947 */ /* 0x000fea000383ffff */
.L_x_5:
[----:B------:R-:W-:Y:S01]  /*04d0*/  BAR.SYNC.DEFER_BLOCKING 0x0 ;  /* 0x0000000000007b1d */ /* 0x000fe20000010000 */
[----:B------:R-:W-:-:S13]  /*04e0*/  ISETP.GE.AND P0, PT, R13, 0x1, PT ;  /* 0x000000010d00780c */ /* 0x000fda0003f06270 */
[----:B------:R-:W-:Y:S05]  /*04f0*/  @!P0 EXIT ;  /* 0x000000000000894d */ /* 0x000fea0003800000 */
[----:B---3--:R-:W1:Y:S01]  /*0500*/  S2R R8, SR_TID.X ;  /* 0x0000000000087919 */ /* 0x008e620000002100 */
[----:B------:R-:W1:Y:S01]  /*0510*/  S2UR UR4, SR_CTAID.Y ;  /* 0x00000000000479c3 */ /* 0x000e620000002600 */
[----:B------:R-:W-:Y:S01]  /*0520*/  IADD3 R2, PT, PT, R0, -0xd000000, RZ ;  /* 0xf300000000027810 */ /* 0x000fe20007ffe0ff */
[----:B------:R2:W3:Y:S01]  /*0530*/  MUFU.RSQ R3, R0 ;  /* 0x0000000000037308 */ /* 0x0004e20000001400 */
[----:B------:R-:W0:Y:S02]  /*0540*/  LDCU UR5, c[0x0][0x360] ;  /* 0x00006c00ff0577ac */ /* 0x000e240008000800 */
[----:B------:R-:W-:Y:S01]  /*0550*/  ISETP.GT.U32.AND P0, PT, R2, 0x727fffff, PT ;  /* 0x727fffff0200780c */ /* 0x000fe20003f04070 */
[----:B-1----:R-:W-:Y:S01]  /*0560*/  IMAD R13, R13, UR4, R8 ;  /* 0x000000040d0d7c24 */ /* 0x002fe2000f8e0208 */
[----:B------:R-:W-:-:S11]  /*0570*/  UMOV UR4, URZ ;  /* 0x000000ff00047c82 */ /* 0x000fd60008000000 */
[----:B0-23--:R-:W-:Y:S05]  /*0580*/  @!P0 BRA `(.L_x_11) ;  /* 0x00000000000c8947 */ /* 0x00dfea0003800000 */
[----:B----4-:R-:W-:-:S07]  /*0590*/  MOV R6, 0x5b0 ;  /* 0x000005b000067802 */ /* 0x010fce0000000f00 */
[----:B------:R-:W-:Y:S05]  /*05a0*/  CALL.REL.NOINC `($__internal_0_$__cuda_sm20_sqrt_rn_f32_slowpath) ;  /* 0x0000000000547944 */ /* 0x000fea0003c00000 */
[----:B------:R-:W-:Y:S05]  /*05b0*/  BRA `(.L_x_12) ;  /* 0x0000000000107947 */ /* 0x000fea0003800000 */
.L_x_11:
[C---:B----4-:R-:W-:Y:S01]  /*05c0*/  FMUL.FTZ R7, R3.reuse, R0 ;  /* 0x0000000003077220 */ /* 0x050fe20000410000 */
[----:B------:R-:W-:-:S03]  /*05d0*/  FMUL.FTZ R3, R3, 0.5 ;  /* 0x3f00000003037820 */ /* 0x000fc60000410000 */
[----:B------:R-:W-:-:S04]  /*05e0*/  FFMA R2, -R7, R7, R0 ;  /* 0x0000000707027223 */ /* 0x000fc80000000100 */
[----:B------:R-:W-:-:S07]  /*05f0*/  FFMA R7, R2, R3, R7 ;  /* 0x0000000302077223 */ /* 0x000fce0000000007 */
.L_x_12:
[----:B------:R-:W0:Y:S01]  /*0600*/  LDC.64 R4, c[0x0][0x390] ;  /* 0x0000e400ff047b82 */ /* 0x000e220000000a00 */
[----:B------:R-:W1:Y:S02]  /*0610*/  LDCU UR6, c[0x0][0x384] ;  /* 0x00007080ff0677ac */ /* 0x000e640008000800 */
.L_x_15:
[----:B-1----:R-:W-:Y:S01]  /*0620*/  VIADD R2, R8, UR4 ;  /* 0x0000000408027c36 */ /* 0x002fe20008000000 */
[----:B------:R-:W-:Y:S04]  /*0630*/  BSSY.RECONVERGENT B0, `(.L_x_13) ;  /* 0x0000008000007945 */ /* 0x000fe80003800200 */
[----:B-1----:R-:W-:-:S13]  /*0640*/  ISETP.GE.U32.AND P0, PT, R2, UR6, PT ;  /* 0x0000000602007c0c */ /* 0x002fda000bf06070 */
[----:B------:R-:W-:Y:S05]  /*0650*/  @P0 BRA `(.L_x_14) ;  /* 0x0000000000140947 */ /* 0x000fea0003800000 */
[----:B------:R-:W-:Y:S02]  /*0660*/  FSETP.NEU.AND P0, PT, R0, RZ, PT ;  /* 0x000000ff0000720b */ /* 0x000fe40003f0d000 */
[----:B------:R-:W-:-:S05]  /*0670*/  IADD3 R3, PT, PT, R13, UR4, RZ ;  /* 0x000000040d037c10 */ /* 0x000fca000fffe0ff */
[----:B0-----:R-:W-:-:S06]  /*0680*/  IMAD.WIDE R2, R3, 0x4, R4 ;  /* 0x0000000403027825 */ /* 0x001fcc00078e0204 */
[----:B------:R1:W-:Y:S04]  /*0690*/  @P0 STG.E desc[UR8][R2.64], R7 ;  /* 0x0000000702000986 */ /* 0x0003e8000c101908 */
[----:B------:R1:W-:Y:S02]  /*06a0*/  @!P0 STG.E desc[UR8][R2.64], RZ ;  /* 0x000000ff02008986 */ /* 0x0003e4000c101908 */
.L_x_14:
[----:B------:R-:W-:Y:S05]  /*06b0*/  BSYNC.RECONVERGENT B0 ;  /* 0x0000000000007941 */ /* 0x000fea0003800200 */
.L_x_13:
[----:B------:R-:W-:-:S04]  /*06c0*/  UIADD3 UR4, UPT, UPT, UR5, UR4, URZ ;  /* 0x0000000405047290 */ /* 0x000fc8000fffe0ff */
[----:B------:R-:W-:-:S09]  /*06d0*/  UISETP.GE.AND UP0, UPT, UR4, UR6, UPT ;  /* 0x000000060400728c */ /* 0x000fd2000bf06270 */
[----:B------:R-:W-:Y:S05]  /*06e0*/  BRA.U !UP0, `(.L_x_15) ;  /* 0xfffffffd08cc7547 */ /* 0x000fea000b83ffff */
[----:B------:R-:W-:Y:S05]  /*06f0*/  EXIT ;  /* 0x000000000000794d */ /* 0x000fea0003800000 */
        .weak           $__internal_0_$__cuda_sm20_sqrt_rn_f32_slowpath
        .type           $__internal_0_$__cuda_sm20_sqrt_rn_f32_slowpath,@function
        .size           $__internal_0_$__cuda_sm20_sqrt_rn_f32_slowpath,(.L_x_35 - $__internal_0_$__cuda_sm20_sqrt_rn_f32_slowpath)
$__internal_0_$__cuda_sm20_sqrt_rn_f32_slowpath:
[----:B------:R-:W-:-:S13]  /*0700*/  LOP3.LUT P0, RZ, R0, 0x7fffffff, RZ, 0xc0, !PT ;  /* 0x7fffffff00ff7812 */ /* 0x000fda000780c0ff */
[----:B------:R-:W-:Y:S01]  /*0710*/  @!P0 MOV R2, R0 ;  /* 0x0000000000028202 */ /* 0x000fe20000000f00 */
[----:B------:R-:W-:Y:S06]  /*0720*/  @!P0 BRA `(.L_x_16) ;  /* 0x0000000000448947 */ /* 0x000fec0003800000 */
[----:B------:R-:W-:-:S13]  /*0730*/  FSETP.GEU.FTZ.AND P0, PT, R0, RZ, PT ;  /* 0x000000ff0000720b */ /* 0x000fda0003f1e000 */
[----:B------:R-:W-:Y:S01]  /*0740*/  @!P0 MOV R2, 0x7fffffff ;  /* 0x7fffffff00028802 */ /* 0x000fe20000000f00 */
[----:B------:R-:W-:Y:S06]  /*0750*/  @!P0 BRA `(.L_x_16) ;  /* 0x0000000000388947 */ /* 0x000fec0003800000 */
[----:B------:R-:W-:-:S13]  /*0760*/  FSETP.GTU.FTZ.AND P0, PT, |R0|, +INF , PT ;  /* 0x7f8000000000780b */ /* 0x000fda0003f1c200 */
[----:B------:R-:W-:Y:S01]  /*0770*/  @P0 FADD.FTZ R2, R0, 1 ;  /* 0x3f80000000020421 */ /* 0x000fe20000010000 */
[----:B------:R-:W-:Y:S06]  /*0780*/  @P0 BRA `(.L_x_16) ;  /* 0x00000000002c0947 */ /* 0x000fec0003800000 */
[----:B------:R-:W-:-:S13]  /*0790*/  FSETP.NEU.FTZ.AND P0, PT, |R0|, +INF , PT ;  /* 0x7f8000000000780b */ /* 0x000fda0003f1d200 */
[----:B------:R-:W-:Y:S01]  /*07a0*/  @!P0 IMAD.MOV.U32 R2, RZ, RZ, R0 ;  /* 0x000000ffff028224 */ /* 0x000fe200078e0000 */
[----:B------:R-:W-:Y:S06]  /*07b0*/  @!P0 BRA `(.L_x_16) ;  /* 0x0000000000208947 */ /* 0x000fec0003800000 */
[----:B------:R-:W-:-:S04]  /*07c0*/  FFMA R3, R0, 1.84467440737095516160e+19, RZ ;  /* 0x5f80000000037823 */ /* 0x000fc800000000ff */
[----:B------:R-:W0:Y:S02]  /*07d0*/  MUFU.RSQ R2, R3 ;  /* 0x0000000300027308 */ /* 0x000e240000001400 */
[----:B0-----:R-:W-:Y:S01]  /*07e0*/  FMUL.FTZ R4, R3, R2 ;  /* 0x0000000203047220 */ /* 0x001fe20000410000 */
[----:B------:R-:W-:-:S03]  /*07f0*/  FMUL.FTZ R2, R2, 0.5 ;  /* 0x3f00000002027820 */ /* 0x000fc60000410000 */
[----:B------:R-:W-:-:S04]  /*0800*/  FADD.FTZ R5, -R4, -RZ ;  /* 0x800000ff04057221 */ /* 0x000fc80000010100 */
[----:B------:R-:W-:-:S04]  /*0810*/  FFMA R5, R4, R5, R3 ;  /* 0x0000000504057223 */ /* 0x000fc80000000003 */
[----:B------:R-:W-:-:S04]  /*0820*/  FFMA R2, R5, R2, R4 ;  /* 0x0000000205027223 */ /* 0x000fc80000000004 */
[----:B------:R-:W-:-:S07]  /*0830*/  FMUL.FTZ R2, R2, 2.3283064365386962891e-10 ;  /* 0x2f80000002027820 */ /* 0x000fce0000410000 */
.L_x_16:
[----:B------:R-:W-:Y:S01]  /*0840*/  HFMA2 R3, -RZ, RZ, 0, 0 ;  /* 0x00000000ff037431 */ /* 0x000fe200000001ff */
[----:B------:R-:W-:Y:S02]  /*0850*/  MOV R7, R2 ;  /* 0x0000000200077202 */ /* 0x000fe40000000f00 */
[----:B------:R-:W-:-:S04]  /*0860*/  MOV R2, R6 ;  /* 0x0000000600027202 */ /* 0x000fc80000000f00 */
[----:B------:R-:W-:Y:S05]  /*0870*/  RET.REL.NODEC R2 `(_Z22row_group_lasso_kernelIfEviiPKT_PS0_) ;  /* 0xfffffff402e07950 */ /* 0x000fea0003c3ffff */
.L_x_17:
        /* <DEDUP_REMOVED lines=16> */
.L_x_35:


//--------------------- .text._Z22col_group_lasso_kernelIfEviiPKT_PS0_ --------------------------
	.section	.text._Z22col_group_lasso_kernelIfEviiPKT_PS0_,"ax",@progbits
	.align	128
        .global         _Z22col_group_lasso_kernelIfEviiPKT_PS0_
        .type           _Z22col_group_lasso_kernelIfEviiPKT_PS0_,@function
        .size           _Z22col_group_lasso_kernelIfEviiPKT_PS0_,(.L_x_36 - _Z22col_group_lasso_kernelIfEviiPKT_PS0_)
        .other          _Z22col_group_lasso_kernelIfEviiPKT_PS0_,@"STO_CUDA_ENTRY STV_DEFAULT"
_Z22col_group_lasso_kernelIfEviiPKT_PS0_:
.text._Z22col_group_lasso_kernelIfEviiPKT_PS0_:
[----:B------:R-:W-:Y:S01]  /*0000*/  LDC R1, c[0x0][0x37c] ;  /* 0x0000df00ff017b82 */ /* 0x000fe20000000800 */
[----:B------:R-:W0:Y:S01]  /*0010*/  LDCU UR4, c[0x0][0x380] ;  /* 0x00007000ff0477ac */ /* 0x000e220008000800 */
[----:B------:R-:W1:Y:S01]  /*0020*/  LDCU.64 UR8, c[0x0][0x358] ;  /* 0x00006b00ff0877ac */ /* 0x000e620008000a00 */
[----:B0-----:R-:W-:-:S04]  /*0030*/  MOV R2, UR4 ;  /* 0x0000000400027c02 */ /* 0x001fc80008000f00 */
[----:B------:R-:W-:-:S13]  /*0040*/  ISETP.GE.AND P0, PT, R2, 0x1, PT ;  /* 0x000000010200780c */ /* 0x000fda0003f06270 */
[----:B-1----:R-:W-:Y:S05]  /*0050*/  @!P0 BRA `(.L_x_18) ;  /* 0x0000000000588947 */ /* 0x002fea0003800000 */
[----:B------:R-:W0:Y:S01]  /*0060*/  S2R R12, SR_TID.Y ;  /* 0x00000000000c7919 */ /* 0x000e220000002200 */
[----:B------:R-:W1:Y:S01]  /*0070*/  S2UR UR5, SR_CTAID.X ;  /* 0x00000000000579c3 */ /* 0x000e620000002500 */
[----:B------:R-:W2:Y:S01]  /*0080*/  LDCU UR6, c[0x0][0x364] ;  /* 0x00006c80ff0677ac */ /* 0x000ea20008000800 */
[----:B------:R-:W-:-:S06]  /*0090*/  UMOV UR4, URZ ;  /* 0x000000ff00047c82 */ /* 0x000fcc0008000000 */
[----:B------:R-:W3:Y:S08]  /*00a0*/  LDC R2, c[0x0][0x380] ;  /* 0x0000e000ff027b82 */ /* 0x000ef00000000800 */
[----:B------:R-:W4:Y:S08]  /*00b0*/  LDC R0, c[0x0][0x384] ;  /* 0x0000e100ff007b82 */ /* 0x000f300000000800 */
[----:B------:R-:W0:Y:S08]  /*00c0*/  LDC.64 R10, c[0x0][0x390] ;  /* 0x0000e400ff0a7b82 */ /* 0x000e300000000a00 */
[----:B-12---:R-:W0:Y:S02]  /*00d0*/  LDC.64 R8, c[0x0][0x388] ;  /* 0x0000e200ff087b82 */ /* 0x006e240000000a00 */
.L_x_21:
[----:B0-----:R-:W-:Y:S01]  /*00e0*/  IADD3 R7, PT, PT, R12, UR4, RZ ;  /* 0x000000040c077c10 */ /* 0x001fe2000fffe0ff */
[----:B------:R-:W-:Y:S01]  /*00f0*/  UIADD3 UR4, UPT, UPT, UR6, UR4, URZ ;  /* 0x0000000406047290 */ /* 0x000fe2000fffe0ff */
[----:B------:R-:W-:Y:S02]  /*0100*/  BSSY.RECONVERGENT B0, `(.L_x_19) ;  /* 0x000000a000007945 */ /* 0x000fe40003800200 */
[----:B---3--:R-:W-:-:S03]  /*0110*/  ISETP.GE.U32.AND P0, PT, R7, R2, PT ;  /* 0x000000020700720c */ /* 0x008fc60003f06070 */
[----:B------:R-:W-:-:S10]  /*0120*/  ISETP.LE.AND P1, PT, R2, UR4, PT ;  /* 0x0000000402007c0c */ /* 0x000fd4000bf23270 */
[----:B------:R-:W-:Y:S05]  /*0130*/  @P0 BRA `(.L_x_20) ;  /* 0x0000000000180947 */ /* 0x000fea0003800000 */
[----:B----4-:R-:W-:-:S04]  /*0140*/  IMAD R7, R7, R0, UR5 ;  /* 0x0000000507077e24 */ /* 0x010fc8000f8e0200 */
[----:B------:R-:W-:-:S06]  /*0150*/  IMAD.WIDE R4, R7, 0x4, R8 ;  /* 0x0000000407047825 */ /* 0x000fcc00078e0208 */
[----:B------:R-:W2:Y:S01]  /*0160*/  LDG.E R4, desc[UR8][R4.64] ;  /* 0x0000000804047981 */ /* 0x000ea2000c1e1900 */
[----:B------:R-:W-:-:S04]  /*0170*/  IMAD.WIDE R6, R7, 0x4, R10 ;  /* 0x0000000407067825 */ /* 0x000fc800078e020a */
[----:B--2---:R-:W-:-:S05]  /*0180*/  FMUL R3, R4, R4 ;  /* 0x0000000404037220 */ /* 0x004fca0000400000 */
[----:B------:R0:W-:Y:S02]  /*0190*/  STG.E desc[UR8][R6.64], R3 ;  /* 0x0000000306007986 */ /* 0x0001e4000c101908 */
.L_x_20:
[----:B------:R-:W-:Y:S05]  /*01a0*/  BSYNC.RECONVERGENT B0 ;  /* 0x0000000000007941 */ /* 0x000fea0003800200 */
.L_x_19:
[----:B------:R-:W-:Y:S05]  /*01b0*/  @!P1 BRA `(.L_x_21) ;  /* 0xfffffffc00c89947 */ /* 0x000fea000383ffff */
.L_x_18:
[----:B------:R-:W-:Y:S01]  /*01c0*/  BAR.SYNC.DEFER_BLOCKING 0x0 ;  /* 0x0000000000007b1d */ /* 0x000fe20000010000 */
[----:B------:R-:W-:Y:S01]  /*01d0*/  ISETP.GE.AND P0, PT, R2, 0x1, PT ;  /* 0x000000010200780c */ /* 0x000fe20003f06270 */
[----:B----4-:R-:W-:-:S12]  /*01e0*/  IMAD.MOV.U32 R0, RZ, RZ, RZ ;  /* 0x000000ffff007224 */ /* 0x010fd800078e00ff */
[----:B------:R-:W-:Y:S05]  /*01f0*/  @!P0 BRA `(.L_x_22) ;  /* 0x0000000000bc8947 */ /* 0x000fea0003800000 */
[----:B0-----:R-:W0:Y:S01]  /*0200*/  S2R R7, SR_TID.Y ;  /* 0x0000000000077919 */ /* 0x001e220000002200 */
[----:B------:R-:W-:Y:S01]  /*0210*/  HFMA2 R0, -RZ, RZ, 0, 0 ;  /* 0x00000000ff007431 */ /* 0x000fe200000001ff */
[----:B------:R-:W1:Y:S01]  /*0220*/  LDCU UR7, c[0x0][0x364] ;  /* 0x00006c80ff0777ac */ /* 0x000e620008000800 */
[----:B------:R-:W2:Y:S01]  /*0230*/  S2R R6, SR_CTAID.X ;  /* 0x0000000000067919 */ /* 0x000ea20000002500 */
[----:B------:R-:W-:-:S05]  /*0240*/  UMOV UR4, URZ ;  /* 0x000000ff00047c82 */ /* 0x000fca0008000000 */
.L_x_27:
[----:B------:R-:W3:Y:S01]  /*0250*/  LDCU UR5, c[0x0][0x380] ;  /* 0x00007000ff0577ac */ /* 0x000ee20008000800 */
[----:B-1----:R-:W-:-:S04]  /*0260*/  UIADD3 UR6, UPT, UPT, UR7, UR4, URZ ;  /* 0x0000000407067290 */ /* 0x002fc8000fffe0ff */
[----:B---3--:R-:W-:Y:S02]  /*0270*/  UISETP.GE.U32.AND UP0, UPT, UR6, UR5, UPT ;  /* 0x000000050600728c */ /* 0x008fe4000bf06070 */
[----:B------:R-:W-:-:S04]  /*0280*/  UIADD3 UR5, UPT, UPT, -UR4, UR5, URZ ;  /* 0x0000000504057290 */ /* 0x000fc8000fffe1ff */
[----:B------:R-:W-:-:S04]  /*0290*/  USEL UR5, UR7, UR5, !UP0 ;  /* 0x0000000507057287 */ /* 0x000fc8000c000000 */
[----:B------:R-:W-:-:S09]  /*02a0*/  UISETP.GE.AND UP0, UPT, UR5, 0x2, UPT ;  /* 0x000000020500788c */ /* 0x000fd2000bf06270 */
[----:B------:R-:W-:Y:S05]  /*02b0*/  BRA.U !UP0, `(.L_x_23) ;  /* 0x0000000108687547 */ /* 0x000fea000b800000 */
[----:B------:R-:W1:Y:S01]  /*02c0*/  LDC.64 R4, c[0x0][0x390] ;  /* 0x0000e400ff047b82 */ /* 0x000e620000000a00 */
[----:B------:R-:W2:Y:S01]  /*02d0*/  LDCU UR10, c[0x0][0x384] ;  /* 0x00007080ff0a77ac */ /* 0x000ea20008000800 */
[----:B0-----:R-:W-:Y:S01]  /*02e0*/  VIADD R13, R7, UR4 ;  /* 0x00000004070d7c36 */ /* 0x001fe20008000000 */
[----:B------:R-:W-:Y:S01]  /*02f0*/  MOV R10, UR5 ;  /* 0x00000005000a7c02 */ /* 0x000fe20008000f00 */
[----:B------:R-:W0:Y:S04]  /*0300*/  LDCU UR11, c[0x0][0x384] ;  /* 0x00007080ff0b77ac */ /* 0x000e280008000800 */
[----:B------:R-:W3:Y:S01]  /*0310*/  LDC.64 R2, c[0x0][0x390] ;  /* 0x0000e400ff027b82 */ /* 0x000ee20000000a00 */
[----:B--2---:R-:W-:-:S04]  /*0320*/  IMAD R9, R13, UR10, R6 ;  /* 0x0000000a0d097c24 */ /* 0x004fc8000f8e0206 */
[----:B01----:R-:W-:-:S07]  /*0330*/  IMAD.WIDE R4, R9, 0x4, R4 ;  /* 0x0000000409047825 */ /* 0x003fce00078e0204 */
.L_x_26:
[----:B------:R-:W-:Y:S01]  /*0340*/  SHF.R.U32.HI R8, RZ, 0x1, R10 ;  /* 0x00000001ff087819 */ /* 0x000fe2000001160a */
[----:B------:R-:W-:Y:S03]  /*0350*/  BSSY.RECONVERGENT B0, `(.L_x_24) ;  /* 0x000000b000007945 */ /* 0x000fe60003800200 */
[----:B------:R-:W-:-:S13]  /*0360*/  ISETP.GE.U32.AND P0, PT, R7, R8, PT ;  /* 0x000000080700720c */ /* 0x000fda0003f06070 */
[----:B0-----:R-:W-:Y:S05]  /*0370*/  @P0 BRA `(.L_x_25) ;  /* 0x0000000000200947 */ /* 0x001fea0003800000 */
[----:B------:R-:W-:Y:S01]  /*0380*/  IADD3 R8, PT, PT, R10, 0x1, RZ ;  /* 0x000000010a087810 */ /* 0x000fe20007ffe0ff */
[----:B------:R-:W2:Y:S03]  /*0390*/  LDG.E R11, desc[UR8][R4.64] ;  /* 0x00000008040b7981 */ /* 0x000ea6000c1e1900 */
[----:B------:R-:W-:-:S05]  /*03a0*/  LEA.HI R9, R8, R13, RZ, 0x1f ;  /* 0x0000000d08097211 */ /* 0x000fca00078ff8ff */
[----:B------:R-:W-:-:S04]  /*03b0*/  IMAD R9, R9, UR11, R6 ;  /* 0x0000000b09097c24 */ /* 0x000fc8000f8e0206 */
[----:B---3--:R-:W-:-:S06]  /*03c0*/  IMAD.WIDE R8, R9, 0x4, R2 ;  /* 0x0000000409087825 */ /* 0x008fcc00078e0202 */
[----:B------:R-:W2:Y:S02]  /*03d0*/  LDG.E R8, desc[UR8][R8.64] ;  /* 0x0000000808087981 */ /* 0x000ea4000c1e1900 */
[----:B--2---:R-:W-:-:S05]  /*03e0*/  FADD R11, R8, R11 ;  /* 0x0000000b080b7221 */ /* 0x004fca0000000000 */
[----:B------:R0:W-:Y:S02]  /*03f0*/  STG.E desc[UR8][R4.64], R11 ;  /* 0x0000000b04007986 */ /* 0x0001e4000c101908 */
.L_x_25:
[----:B------:R-:W-:Y:S05]  /*0400*/  BSYNC.RECONVERGENT B0 ;  /* 0x0000000000007941 */ /* 0x000fea0003800200 */
.L_x_24:
[----:B------:R-:W-:Y:S01]  /*0410*/  BAR.SYNC.DEFER_BLOCKING 0x0 ;  /* 0x0000000000007b1d */ /* 0x000fe20000010000 */
[C---:B------:R-:W-:Y:S01]  /*0420*/  ISETP.GT.U32.AND P0, PT, R10.reuse, 0x2, PT ;  /* 0x000000020a00780c */ /* 0x040fe20003f04070 */
[----:B------:R-:W-:-:S05]  /*0430*/  VIADD R8, R10, 0x1 ;  /* 0x000000010a087836 */ /* 0x000fca0000000000 */
[----:B------:R-:W-:-:S07]  /*0440*/  SHF.R.U32.HI R10, RZ, 0x1, R8 ;  /* 0x00000001ff0a7819 */ /* 0x000fce0000011608 */
[----:B------:R-:W-:Y:S05]  /*0450*/  @P0 BRA `(.L_x_26) ;  /* 0xfffffffc00b80947 */ /* 0x000fea000383ffff */
.L_x_23:
[----:B---3--:R-:W2:Y:S08]  /*0460*/  LDC.64 R2, c[0x0][0x380] ;  /* 0x0000e000ff027b82 */ /* 0x008eb00000000a00 */
[----:B0-----:R-:W0:Y:S01]  /*0470*/  LDC.64 R4, c[0x0][0x390] ;  /* 0x0000e400ff047b82 */ /* 0x001e220000000a00 */
[----:B--2---:R-:W-:-:S04]  /*0480*/  IMAD R3, R3, UR4, R6 ;  /* 0x0000000403037c24 */ /* 0x004fc8000f8e0206 */
[----:B0-----:R-:W-:-:S06]  /*0490*/  IMAD.WIDE.U32 R4, R3, 0x4, R4 ;  /* 0x0000000403047825 */ /* 0x001fcc00078e0004 */
[----:B------:R-:W2:Y:S01]  /*04a0*/  LDG.E R5, desc[UR8][R4.64] ;  /* 0x0000000804057981 */ /* 0x000ea2000c1e1900 */
[----:B------:R-:W-:Y:S01]  /*04b0*/  ISETP.LE.AND P0, PT, R2, UR6, PT ;  /* 0x0000000602007c0c */ /* 0x000fe2000bf03270 */
[----:B------:R-:W-:Y:S01]  /*04c0*/  UMOV UR4, UR6 ;  /* 0x0000000600047c82 */ /* 0x000fe20008000000 */
[----:B--2---:R-:W-:-:S11]  /*04d0*/  FADD R0, R5, R0 ;  /* 0x0000000005007221 */ /* 0x004fd60000000000 */
[----:B------:R-:W-:Y:S05]  /*04e0*/  @!P0 BRA `(.L_x_27) ;  /* 0xfffffffc00588947 */ /* 0x000fea000383ffff */
.L_x_22:
[----:B------:R-:W-:Y:S01]  /*04f0*/  BAR.SYNC.DEFER_BLOCKING 0x0 ;  /* 0x0000000000007b1d */ /* 0x000fe20000010000 */
[----:B------:R-:W-:-:S13]  /*0500*/  ISETP.GE.AND P0, PT, R2, 0x1, PT ;  /* 0x000000010200780c */ /* 0x000fda0003f06270 */
[----:B------:R-:W-:Y:S05]  /*0510*/  @!P0 EXIT ;  /* 0x000000000000894d */ /* 0x000fea0003800000 */
[----:B------:R-:W1:Y:S01]  /*0520*/  S2R R10, SR_TID.Y ;  /* 0x00000000000a7919 */ /* 0x000e620000002200 */
[----:B------:R-:W-:Y:S01]  /*0530*/  IADD3 R2, PT, PT, R0, -0xd000000, RZ ;  /* 0xf300000000027810 */ /* 0x000fe20007ffe0ff */
[----:B0-----:R0:W2:Y:S01]  /*0540*/  MUFU.RSQ R3, R0 ;  /* 0x0000000000037308 */ /* 0x0010a20000001400 */
[----:B------:R-:W3:Y:S01]  /*0550*/  S2UR UR6, SR_CTAID.X ;  /* 0x00000000000679c3 */ /* 0x000ee20000002500 */
[----:B------:R-:W4:Y:S01]  /*0560*/  LDCU UR5, c[0x0][0x364] ;  /* 0x00006c80ff0577ac */ /* 0x000f220008000800 */
[----:B------:R-:W-:Y:S01]  /*0570*/  ISETP.GT.U32.AND P0, PT, R2, 0x727fffff, PT ;  /* 0x727fffff0200780c */ /* 0x000fe20003f04070 */
[----:B------:R-:W-:-:S12]  /*0580*/  UMOV UR4, URZ ;  /* 0x000000ff00047c82 */ /* 0x000fd80008000000 */
[----:B0-----:R-:W-:Y:S05]  /*0590*/  @!P0 BRA `(.L_x_28) ;  /* 0x00000000000c8947 */ /* 0x001fea0003800000 */
[----:B------:R-:W-:-:S07]  /*05a0*/  MOV R6, 0x5c0 ;  /* 0x000005c000067802 */ /* 0x000fce0000000f00 */
[----:B-1234-:R-:W-:Y:S05]  /*05b0*/  CALL.REL.NOINC `($__internal_1_$__cuda_sm20_sqrt_rn_f32_slowpath) ;  /* 0x0000000000547944 */ /* 0x01efea0003c00000 */
[----:B------:R-:W-:Y:S05]  /*05c0*/  BRA `(.L_x_29) ;  /* 0x0000000000107947 */ /* 0x000fea0003800000 */
.L_x_28:
[C---:B--2---:R-:W-:Y:S01]  /*05d0*/  FMUL.FTZ R7, R3.reuse, R0 ;  /* 0x0000000003077220 */ /* 0x044fe20000410000 */
[----:B------:R-:W-:-:S03]  /*05e0*/  FMUL.FTZ R3, R3, 0.5 ;  /* 0x3f00000003037820 */ /* 0x000fc60000410000 */
[----:B------:R-:W-:-:S04]  /*05f0*/  FFMA R2, -R7, R7, R0 ;  /* 0x0000000707027223 */ /* 0x000fc80000000100 */
[----:B------:R-:W-:-:S07]  /*0600*/  FFMA R7, R2, R3, R7 ;  /* 0x0000000302077223 */ /* 0x000fce0000000007 */
.L_x_29:
[----:B------:R-:W0:Y:S08]  /*0610*/  LDC.64 R4, c[0x0][0x390] ;  /* 0x0000e400ff047b82 */ /* 0x000e300000000a00 */
[----:B------:R-:W2:Y:S02]  /*0620*/  LDC.64 R8, c[0x0][0x380] ;  /* 0x0000e000ff087b82 */ /* 0x000ea40000000a00 */
.L_x_32:
[----:B-1----:R-:W-:Y:S01]  /*0630*/  IADD3 R2, PT, PT, R10, UR4, RZ ;  /* 0x000000040a027c10 */ /* 0x002fe2000fffe0ff */
[----:B----4-:R-:W-:Y:S01]  /*0640*/  UIADD3 UR4, UPT, UPT, UR5, UR4, URZ ;  /* 0x0000000405047290 */ /* 0x010fe2000fffe0ff */
[----:B------:R-:W-:Y:S02]  /*0650*/  BSSY.RECONVERGENT B0, `(.L_x_30) ;  /* 0x0000009000007945 */ /* 0x000fe40003800200 */
[----:B--2---:R-:W-:-:S03]  /*0660*/  ISETP.GE.U32.AND P1, PT, R2, R8, PT ;  /* 0x000000080200720c */ /* 0x004fc60003f26070 */
[----:B------:R-:W-:-:S10]  /*0670*/  ISETP.LE.AND P0, PT, R8, UR4, PT ;  /* 0x0000000408007c0c */ /* 0x000fd4000bf03270 */
[----:B------:R-:W-:Y:S05]  /*0680*/  @P1 BRA `(.L_x_31) ;  /* 0x0000000000141947 */ /* 0x000fea0003800000 */
[----:B------:R-:W-:Y:S01]  /*0690*/  FSETP.NEU.AND P1, PT, R0, RZ, PT ;  /* 0x000000ff0000720b */ /* 0x000fe20003f2d000 */
[----:B---3--:R-:W-:-:S04]  /*06a0*/  IMAD R3, R2, R9, UR6 ;  /* 0x0000000602037e24 */ /* 0x008fc8000f8e0209 */
[----:B0-----:R-:W-:-:S08]  /*06b0*/  IMAD.WIDE R2, R3, 0x4, R4 ;  /* 0x0000000403027825 */ /* 0x001fd000078e0204 */
[----:B------:R1:W-:Y:S04]  /*06c0*/  @P1 STG.E desc[UR8][R2.64], R7 ;  /* 0x0000000702001986 */ /* 0x0003e8000c101908 */
[----:B------:R1:W-:Y:S02]  /*06d0*/  @!P1 STG.E desc[UR8][R2.64], RZ ;  /* 0x000000ff02009986 */ /* 0x0003e4000c101908 */
.L_x_31:
[----:B---3--:R-:W-:Y:S05]  /*06e0*/  BSYNC.RECONVERGENT B0 ;  /* 0x0000000000007941 */ /* 0x008fea0003800200 */
.L_x_30:
[----:B------:R-:W-:Y:S05]  /*06f0*/  @!P0 BRA `(.L_x_32) ;  /* 0xfffffffc00cc8947 */ /* 0x000fea000383ffff */
[----:B------:R-:W-:Y:S05]  /*0700*/  EXIT ;  /* 0x000000000000794d */ /* 0x000fea0003800000 */
        .weak           $__internal_1_$__cuda_sm20_sqrt_rn_f32_slowpath
        .type           $__internal_1_$__cuda_sm20_sqrt_rn_f32_slowpath,@function
        .size           $__internal_1_$__cuda_sm20_sqrt_rn_f32_slowpath,(.L_x_36 - $__internal_1_$__cuda_sm20_sqrt_rn_f32_slowpath)
$__internal_1_$__cuda_sm20_sqrt_rn_f32_slowpath:
[----:B------:R-:W-:-:S13]  /*0710*/  LOP3.LUT P0, RZ, R0, 0x7fffffff, RZ, 0xc0, !PT ;  /* 0x7fffffff00ff7812 */ /* 0x000fda000780c0ff */
[----:B------:R-:W-:Y:S01]  /*0720*/  @!P0 IMAD.MOV.U32 R2, RZ, RZ, R0 ;  /* 0x000000ffff028224 */ /* 0x000fe200078e0000 */
        /* <DEDUP_REMOVED lines=8> */
[----:B------:R-:W-:Y:S01]  /*07b0*/  @!P0 MOV R2, R0 ;  /* 0x0000000000028202 */ /* 0x000fe20000000f00 */
        /* <DEDUP_REMOVED lines=9> */
.L_x_33:
[----:B------:R-:W-:Y:S02]  /*0850*/  HFMA2 R3, -RZ, RZ, 0, 0 ;  /* 0x00000000ff037431 */ /* 0x000fe400000001ff */
[----:B------:R-:W-:Y:S01]  /*0860*/  IMAD.MOV.U32 R7, RZ, RZ, R2 ;  /* 0x000000ffff077224 */ /* 0x000fe200078e0002 */
[----:B------:R-:W-:-:S04]  /*0870*/  MOV R2, R6 ;  /* 0x0000000600027202 */ /* 0x000fc80000000f00 */
[----:B------:R-:W-:Y:S05]  /*0880*/  RET.REL.NODEC R2 `(_Z22col_group_lasso_kernelIfEviiPKT_PS0_) ;  /* 0xfffffff402dc7950 */ /* 0x000fea0003c3ffff */
.L_x_34:
        /* <DEDUP_REMOVED lines=15> */
.L_x_36:


//--------------------- .nv.shared.reserved.0     --------------------------
	.section	.nv.shared.reserved.0,"aw",@nobits
	.weak		__nv_reservedSMEM_offset_0_alias
	.size		__nv_reservedSMEM_offset_0_alias, 0, 64
	.other		__nv_reservedSMEM_offset_0_alias,@"STO_CUDA_RESERVED_SHARED STV_DEFAULT"
__nv_reservedSMEM_offset_0_alias:
	.zero		0
	.zero		64


//--------------------- .nv.constant0._Z5saxpyifPfS_ --------------------------
	.section	.nv.constant0._Z5saxpyifPfS_,"a",@progbits
	.sectionflags	@""
	.align	4
.nv.constant0._Z5saxpyifPfS_:
	.zero		920


//--------------------- .nv.constant0._Z22row_group_lasso_kernelIfEviiPKT_PS0_ --------------------------
	.section	.nv.constant0._Z22row_group_lasso_kernelIfEviiPKT_PS0_,"a",@progbits
	.sectionflags	@""
	.align	4
.nv.constant0._Z22row_group_lasso_kernelIfEviiPKT_PS0_:
	.zero		920


//--------------------- .nv.constant0._Z22col_group_lasso_kernelIfEviiPKT_PS0_ --------------------------
	.section	.nv.constant0._Z22col_group_lasso_kernelIfEviiPKT_PS0_,"a",@progbits
	.sectionflags	@""
	.align	4
.nv.constant0._Z22col_group_lasso_kernelIfEviiPKT_PS0_:
	.zero		920


//--------------------- SYMBOLS --------------------------

	.type		.nv.reservedSmem.offset0,@object
	.size		.nv.reservedSmem.offset0,0x4
